//
// Generated by NVIDIA NVVM Compiler
//
// Compiler Build ID: CL-36424714
// Cuda compilation tools, release 13.0, V13.0.88
// Based on NVVM 20.0.0
//

.version 9.0
.target sm_100
.address_size 64

	// .globl	_Z3addPf
// _ZZ3addPfE3shr has been demoted

.visible .entry _Z3addPf(
	.param .u64 .ptr .align 1 _Z3addPf_param_0
)
{
	.reg .pred 	%p<5>;
	.reg .b32 	%r<14>;
	.reg .b32 	%f<6>;
	.reg .b64 	%rd<5>;
	.reg .b64 	%fd<3>;
	// demoted variable
	.shared .align 4 .b8 _ZZ3addPfE3shr[1024];
	ld.param.u64 	%rd1, [_Z3addPf_param_0];
	mov.u32 	%r1, %tid.x;
	mov.u32 	%r13, %ntid.x;
	mov.u32 	%r3, %ctaid.x;
	mad.lo.s32 	%r7, %r13, %r3, %r1;
	mad.lo.s32 	%r8, %r7, %r7, 1;
	cvt.rn.f64.u32 	%fd1, %r8;
	rcp.rn.f64 	%fd2, %fd1;
	cvt.rn.f32.f64 	%f1, %fd2;
	shl.b32 	%r9, %r1, 2;
	mov.u32 	%r10, _ZZ3addPfE3shr;
	add.s32 	%r4, %r10, %r9;
	st.shared.f32 	[%r4], %f1;
	bar.sync 	0;
	setp.lt.u32 	%p1, %r13, 2;
	@%p1 bra 	$L__BB0_4;
$L__BB0_1:
	shr.u32 	%r6, %r13, 1;
	setp.ge.u32 	%p2, %r1, %r6;
	@%p2 bra 	$L__BB0_3;
	shl.b32 	%r11, %r6, 2;
	add.s32 	%r12, %r4, %r11;
	ld.shared.f32 	%f2, [%r12];
	ld.shared.f32 	%f3, [%r4];
	add.f32 	%f4, %f2, %f3;
	st.shared.f32 	[%r4], %f4;
$L__BB0_3:
	bar.sync 	0;
	setp.gt.u32 	%p3, %r13, 3;
	mov.u32 	%r13, %r6;
	@%p3 bra 	$L__BB0_1;
$L__BB0_4:
	setp.ne.s32 	%p4, %r1, 0;
	@%p4 bra 	$L__BB0_6;
	ld.shared.f32 	%f5, [_ZZ3addPfE3shr];
	cvta.to.global.u64 	%rd2, %rd1;
	mul.wide.u32 	%rd3, %r3, 4;
	add.s64 	%rd4, %rd2, %rd3;
	st.global.f32 	[%rd4], %f5;
$L__BB0_6:
	ret;

}


// ===== COMPILED SASS (sm_100) =====

	.target	sm_100

	.elftype	@"ET_EXEC"


//--------------------- .note.nv.tkinfo           --------------------------
	.section	.note.nv.tkinfo,"",@"SHT_NOTE"
	.sectionflags	@"SHF_NOTE_NV_TKINFO"
	.tkinfo
        /*0018*/ 	.word	0x00000002
        /*0030*/ 	.string	""
        /*0030*/ 	.string	"ptxas"
        /*0030*/ 	.string	"Cuda compilation tools, release 13.0, V13.0.88"
        /*0030*/ 	.string	"Build cuda_13.0.r13.0/compiler.36424714_0"
        /*0030*/ 	.string	"-arch sm_100 -m 64 "



//--------------------- .note.nv.cuinfo           --------------------------
	.section	.note.nv.cuinfo,"",@"SHT_NOTE"
	.sectionflags	@"SHF_NOTE_NV_CUINFO"
        /*0018*/ 	.short	0x0002
        /*001a*/ 	.short	0x0064
        /*001c*/ 	.short	0x0082
	.zero		2


//--------------------- .nv.info                  --------------------------
	.section	.nv.info,"",@"SHT_CUDA_INFO"
	.align	4


	//----- nvinfo : EIATTR_REGCOUNT
	.align		4
        /*0000*/ 	.byte	0x04, 0x2f
        /*0002*/ 	.short	(.L_1 - .L_0)
	.align		4
.L_0:
        /*0004*/ 	.word	index@(_Z3addPf)
        /*0008*/ 	.word	0x00000010


	//----- nvinfo : EIATTR_FRAME_SIZE
	.align		4
.L_1:
        /*000c*/ 	.byte	0x04, 0x11
        /*000e*/ 	.short	(.L_3 - .L_2)
	.align		4
.L_2:
        /*0010*/ 	.word	index@($__internal_0_$__cuda_sm20_dblrcp_rn_slowpath_v3)
        /*0014*/ 	.word	0x00000000


	//----- nvinfo : EIATTR_FRAME_SIZE
	.align		4
.L_3:
        /*0018*/ 	.byte	0x04, 0x11
        /*001a*/ 	.short	(.L_5 - .L_4)
	.align		4
.L_4:
        /*001c*/ 	.word	index@(_Z3addPf)
        /*0020*/ 	.word	0x00000000


	//----- nvinfo : EIATTR_MIN_STACK_SIZE
	.align		4
.L_5:
        /*0024*/ 	.byte	0x04, 0x12
        /*0026*/ 	.short	(.L_7 - .L_6)
	.align		4
.L_6:
        /*0028*/ 	.word	index@(_Z3addPf)
        /*002c*/ 	.word	0x00000000
.L_7:


//--------------------- .nv.compat                --------------------------
	.section	.nv.compat,"",@"SHT_CUDA_COMPAT_INFO"
	.align	4
        /*0000*/ 	.byte	0x02, 0x09, 0x00, 0x00, 0x02, 0x02, 0x01, 0x00, 0x02, 0x05, 0x05, 0x00, 0x03, 0x07, 0x01, 0x01
        /*0010*/ 	.byte	0x02, 0x03, 0x00, 0x00, 0x02, 0x06, 0x01, 0x00, 0x04, 0x0b, 0x08, 0x00, 0x01, 0x00, 0x00, 0x00
        /*0020*/ 	.byte	0x00, 0x00, 0x00, 0x00


//--------------------- .nv.info._Z3addPf         --------------------------
	.section	.nv.info._Z3addPf,"",@"SHT_CUDA_INFO"
	.sectionflags	@""
	.align	4


	//----- nvinfo : EIATTR_CUDA_API_VERSION
	.align		4
        /*0000*/ 	.byte	0x04, 0x37
        /*0002*/ 	.short	(.L_9 - .L_8)
.L_8:
        /*0004*/ 	.word	0x00000082


	//----- nvinfo : EIATTR_KPARAM_INFO
	.align		4
.L_9:
        /*0008*/ 	.byte	0x04, 0x17
        /*000a*/ 	.short	(.L_11 - .L_10)
.L_10:
        /*000c*/ 	.word	0x00000000
        /*0010*/ 	.short	0x0000
        /*0012*/ 	.short	0x0000
        /*0014*/ 	.byte	0x00, 0xf5, 0x21, 0x00


	//----- nvinfo : EIATTR_SPARSE_MMA_MASK
	.align		4
.L_11:
        /*0018*/ 	.byte	0x03, 0x50
        /*001a*/ 	.short	0x0000


	//----- nvinfo : EIATTR_MAXREG_COUNT
	.align		4
        /*001c*/ 	.byte	0x03, 0x1b
        /*001e*/ 	.short	0x00ff


	//----- nvinfo : EIATTR_NUM_BARRIERS
	.align		4
        /*0020*/ 	.byte	0x02, 0x4c
        /*0022*/ 	.byte	0x01
	.zero		1


	//----- nvinfo : EIATTR_MERCURY_ISA_VERSION
	.align		4
        /*0024*/ 	.byte	0x03, 0x5f
        /*0026*/ 	.short	0x0101


	//----- nvinfo : EIATTR_VRC_CTA_INIT_COUNT
	.align		4
        /*0028*/ 	.byte	0x02, 0x4a
	.zero		1
	.zero		1


	//----- nvinfo : EIATTR_EXIT_INSTR_OFFSETS
	.align		4
        /*002c*/ 	.byte	0x04, 0x1c
        /*002e*/ 	.short	(.L_13 - .L_12)


	//   ....[0]....
.L_12:
        /*0030*/ 	.word	0x000002c0


	//   ....[1]....
        /*0034*/ 	.word	0x00000350


	//----- nvinfo : EIATTR_CRS_STACK_SIZE
	.align		4
.L_13:
        /*0038*/ 	.byte	0x04, 0x1e
        /*003a*/ 	.short	(.L_15 - .L_14)
.L_14:
        /*003c*/ 	.word	0x00000000


	//----- nvinfo : EIATTR_CBANK_PARAM_SIZE
	.align		4
.L_15:
        /*0040*/ 	.byte	0x03, 0x19
        /*0042*/ 	.short	0x0008


	//----- nvinfo : EIATTR_PARAM_CBANK
	.align		4
        /*0044*/ 	.byte	0x04, 0x0a
        /*0046*/ 	.short	(.L_17 - .L_16)
	.align		4
.L_16:
        /*0048*/ 	.word	index@(.nv.constant0._Z3addPf)
        /*004c*/ 	.short	0x0380
        /*004e*/ 	.short	0x0008


	//----- nvinfo : EIATTR_SW_WAR
	.align		4
.L_17:
        /*0050*/ 	.byte	0x04, 0x36
        /*0052*/ 	.short	(.L_19 - .L_18)
.L_18:
        /*0054*/ 	.word	0x00000008
.L_19:


//--------------------- .nv.callgraph             --------------------------
	.section	.nv.callgraph,"",@"SHT_CUDA_CALLGRAPH"
	.align	4
	.sectionentsize	8
	.align		4
        /*0000*/ 	.word	0x00000000
	.align		4
        /*0004*/ 	.word	0xffffffff
	.align		4
        /*0008*/ 	.word	0x00000000
	.align		4
        /*000c*/ 	.word	0xfffffffe
	.align		4
        /*0010*/ 	.word	0x00000000
	.align		4
        /*0014*/ 	.word	0xfffffffd
	.align		4
        /*0018*/ 	.word	0x00000000
	.align		4
        /*001c*/ 	.word	0xfffffffc


//--------------------- .text._Z3addPf            --------------------------
	.section	.text._Z3addPf,"ax",@progbits
	.align	128
        .global         _Z3addPf
        .type           _Z3addPf,@function
        .size           _Z3addPf,(.L_x_9 - _Z3addPf)
        .other          _Z3addPf,@"STO_CUDA_ENTRY STV_DEFAULT"
_Z3addPf:
.text._Z3addPf:
[----:B------:R-:W-:Y:S01]  /*0000*/  LDC R1, c[0x0][0x37c] ;  /* 0x0000df00ff017b82 */ /* 0x000fe20000000800 */
[----:B------:R-:W0:Y:S01]  /*0010*/  S2R R0, SR_TID.X ;  /* 0x0000000000007919 */ /* 0x000e220000002100 */
[----:B------:R-:W0:Y:S01]  /*0020*/  LDCU UR4, c[0x0][0x360] ;  /* 0x00006c00ff0477ac */ /* 0x000e220008000800 */
[----:B------:R-:W-:Y:S01]  /*0030*/  BSSY.RECONVERGENT B0, `(.L_x_0) ;  /* 0x0000013000007945 */ /* 0x000fe20003800200 */
[----:B------:R-:W0:Y:S02]  /*0040*/  S2R R3, SR_CTAID.X ;  /* 0x0000000000037919 */ /* 0x000e240000002500 */
[----:B0-----:R-:W-:-:S04]  /*0050*/  IMAD R2, R3, UR4, R0 ;  /* 0x0000000403027c24 */ /* 0x001fc8000f8e0200 */
[----:B------:R-:W-:Y:S02]  /*0060*/  IMAD R6, R2, R2, 0x1 ;  /* 0x0000000102067424 */ /* 0x000fe400078e0202 */
[----:B------:R-:W-:-:S04]  /*0070*/  IMAD.U32 R2, RZ, RZ, UR4 ;  /* 0x00000004ff027e24 */ /* 0x000fc8000f8e00ff */
[----:B------:R-:W0:Y:S08]  /*0080*/  I2F.F64.U32 R6, R6 ;  /* 0x0000000600067312 */ /* 0x000e300000201800 */
[----:B0-----:R-:W0:Y:S01]  /*0090*/  MUFU.RCP64H R5, R7 ;  /* 0x0000000700057308 */ /* 0x001e220000001800 */
[----:B------:R-:W-:-:S05]  /*00a0*/  VIADD R4, R7, 0x300402 ;  /* 0x0030040207047836 */ /* 0x000fca0000000000 */
[----:B------:R-:W-:Y:S01]  /*00b0*/  FSETP.GEU.AND P0, PT, |R4|, 5.8789094863358348022e-39, PT ;  /* 0x004004020400780b */ /* 0x000fe20003f0e200 */
[----:B0-----:R-:W-:-:S08]  /*00c0*/  DFMA R8, -R6, R4, 1 ;  /* 0x3ff000000608742b */ /* 0x001fd00000000104 */
[----:B------:R-:W-:-:S08]  /*00d0*/  DFMA R8, R8, R8, R8 ;  /* 0x000000080808722b */ /* 0x000fd00000000008 */
[----:B------:R-:W-:-:S08]  /*00e0*/  DFMA R8, R4, R8, R4 ;  /* 0x000000080408722b */ /* 0x000fd00000000004 */
[----:B------:R-:W-:-:S08]  /*00f0*/  DFMA R10, -R6, R8, 1 ;  /* 0x3ff00000060a742b */ /* 0x000fd00000000108 */
[----:B------:R-:W-:Y:S01]  /*0100*/  DFMA R8, R8, R10, R8 ;  /* 0x0000000a0808722b */ /* 0x000fe20000000008 */
[----:B------:R-:W-:Y:S10]  /*0110*/  @P0 BRA `(.L_x_1) ;  /* 0x0000000000100947 */ /* 0x000ff40003800000 */
[----:B------:R-:W-:-:S05]  /*0120*/  LOP3.LUT R4, R7, 0x7fffffff, RZ, 0xc0, !PT ;  /* 0x7fffffff07047812 */ /* 0x000fca00078ec0ff */
[----:B------:R-:W-:Y:S01]  /*0130*/  VIADD R10, R4, 0xfff00000 ;  /* 0xfff00000040a7836 */ /* 0x000fe20000000000 */
[----:B------:R-:W-:-:S07]  /*0140*/  MOV R4, 0x160 ;  /* 0x0000016000047802 */ /* 0x000fce0000000f00 */
[----:B------:R-:W-:Y:S05]  /*0150*/  CALL.REL.NOINC `($__internal_0_$__cuda_sm20_dblrcp_rn_slowpath_v3) ;  /* 0x0000000000807944 */ /* 0x000fea0003c00000 */
.L_x_1:
[----:B------:R-:W-:Y:S05]  /*0160*/  BSYNC.RECONVERGENT B0 ;  /* 0x0000000000007941 */ /* 0x000fea0003800200 */
.L_x_0:
[----:B------:R-:W0:Y:S01]  /*0170*/  S2UR UR5, SR_CgaCtaId ;  /* 0x00000000000579c3 */ /* 0x000e220000008800 */
[----:B------:R-:W1:Y:S01]  /*0180*/  F2F.F32.F64 R8, R8 ;  /* 0x0000000800087310 */ /* 0x000e620000301000 */
[----:B------:R-:W-:Y:S01]  /*0190*/  UMOV UR4, 0x400 ;  /* 0x0000040000047882 */ /* 0x000fe20000000000 */
[----:B------:R-:W-:Y:S02]  /*01a0*/  ISETP.GE.U32.AND P1, PT, R2, 0x2, PT ;  /* 0x000000020200780c */ /* 0x000fe40003f26070 */
[----:B------:R-:W-:Y:S01]  /*01b0*/  ISETP.NE.AND P0, PT, R0, RZ, PT ;  /* 0x000000ff0000720c */ /* 0x000fe20003f05270 */
[----:B0-----:R-:W-:-:S06]  /*01c0*/  ULEA UR4, UR5, UR4, 0x18 ;  /* 0x0000000405047291 */ /* 0x001fcc000f8ec0ff */
[----:B------:R-:W-:-:S05]  /*01d0*/  LEA R5, R0, UR4, 0x2 ;  /* 0x0000000400057c11 */ /* 0x000fca000f8e10ff */
[----:B-1----:R0:W-:Y:S01]  /*01e0*/  STS [R5], R8 ;  /* 0x0000000805007388 */ /* 0x0021e20000000800 */
[----:B------:R-:W-:Y:S06]  /*01f0*/  BAR.SYNC.DEFER_BLOCKING 0x0 ;  /* 0x0000000000007b1d */ /* 0x000fec0000010000 */
[----:B------:R-:W-:Y:S05]  /*0200*/  @!P1 BRA `(.L_x_2) ;  /* 0x00000000002c9947 */ /* 0x000fea0003800000 */
.L_x_3:
[----:B0-----:R-:W-:-:S04]  /*0210*/  SHF.R.U32.HI R8, RZ, 0x1, R2 ;  /* 0x00000001ff087819 */ /* 0x001fc80000011602 */
[----:B------:R-:W-:-:S13]  /*0220*/  ISETP.GE.U32.AND P1, PT, R0, R8, PT ;  /* 0x000000080000720c */ /* 0x000fda0003f26070 */
[----:B------:R-:W-:Y:S01]  /*0230*/  @!P1 IMAD R4, R8, 0x4, R5 ;  /* 0x0000000408049824 */ /* 0x000fe200078e0205 */
[----:B------:R-:W-:Y:S05]  /*0240*/  @!P1 LDS R7, [R5] ;  /* 0x0000000005079984 */ /* 0x000fea0000000800 */
[----:B------:R-:W0:Y:S02]  /*0250*/  @!P1 LDS R4, [R4] ;  /* 0x0000000004049984 */ /* 0x000e240000000800 */
[----:B0-----:R-:W-:-:S05]  /*0260*/  @!P1 FADD R6, R4, R7 ;  /* 0x0000000704069221 */ /* 0x001fca0000000000 */
[----:B------:R1:W-:Y:S01]  /*0270*/  @!P1 STS [R5], R6 ;  /* 0x0000000605009388 */ /* 0x0003e20000000800 */
[----:B------:R-:W-:Y:S01]  /*0280*/  BAR.SYNC.DEFER_BLOCKING 0x0 ;  /* 0x0000000000007b1d */ /* 0x000fe20000010000 */
[----:B------:R-:W-:Y:S01]  /*0290*/  ISETP.GT.U32.AND P1, PT, R2, 0x3, PT ;  /* 0x000000030200780c */ /* 0x000fe20003f24070 */
[----:B------:R-:W-:-:S12]  /*02a0*/  IMAD.MOV.U32 R2, RZ, RZ, R8 ;  /* 0x000000ffff027224 */ /* 0x000fd800078e0008 */
[----:B-1----:R-:W-:Y:S05]  /*02b0*/  @P1 BRA `(.L_x_3) ;  /* 0xfffffffc00d41947 */ /* 0x002fea000383ffff */
.L_x_2:
[----:B------:R-:W-:Y:S05]  /*02c0*/  @P0 EXIT ;  /* 0x000000000000094d */ /* 0x000fea0003800000 */
[----:B------:R-:W1:Y:S01]  /*02d0*/  S2UR UR5, SR_CgaCtaId ;  /* 0x00000000000579c3 */ /* 0x000e620000008800 */
[----:B------:R-:W-:-:S07]  /*02e0*/  UMOV UR4, 0x400 ;  /* 0x0000040000047882 */ /* 0x000fce0000000000 */
[----:B0-----:R-:W0:Y:S01]  /*02f0*/  LDC.64 R4, c[0x0][0x380] ;  /* 0x0000e000ff047b82 */ /* 0x001e220000000a00 */
[----:B-1----:R-:W-:Y:S01]  /*0300*/  ULEA UR4, UR5, UR4, 0x18 ;  /* 0x0000000405047291 */ /* 0x002fe2000f8ec0ff */
[----:B0-----:R-:W-:-:S08]  /*0310*/  IMAD.WIDE.U32 R2, R3, 0x4, R4 ;  /* 0x0000000403027825 */ /* 0x001fd000078e0004 */
[----:B------:R-:W0:Y:S02]  /*0320*/  LDS R7, [UR4] ;  /* 0x00000004ff077984 */ /* 0x000e240008000800 */
[----:B------:R-:W0:Y:S02]  /*0330*/  LDCU.64 UR4, c[0x0][0x358] ;  /* 0x00006b00ff0477ac */ /* 0x000e240008000a00 */
[----:B0-----:R-:W-:Y:S01]  /*0340*/  STG.E desc[UR4][R2.64], R7 ;  /* 0x0000000702007986 */ /* 0x001fe2000c101904 */
[----:B------:R-:W-:Y:S05]  /*0350*/  EXIT ;  /* 0x000000000000794d */ /* 0x000fea0003800000 */
        .weak           $__internal_0_$__cuda_sm20_dblrcp_rn_slowpath_v3
        .type           $__internal_0_$__cuda_sm20_dblrcp_rn_slowpath_v3,@function
        .size           $__internal_0_$__cuda_sm20_dblrcp_rn_slowpath_v3,(.L_x_9 - $__internal_0_$__cuda_sm20_dblrcp_rn_slowpath_v3)
$__internal_0_$__cuda_sm20_dblrcp_rn_slowpath_v3:
[----:B------:R-:W-:Y:S01]  /*0360*/  DSETP.GTU.AND P0, PT, |R6|, +INF , PT ;  /* 0x7ff000000600742a */ /* 0x000fe20003f0c200 */
[----:B------:R-:W-:-:S13]  /*0370*/  BSSY.RECONVERGENT B1, `(.L_x_4) ;  /* 0x0000023000017945 */ /* 0x000fda0003800200 */
[----:B------:R-:W-:Y:S05]  /*0380*/  @P0 BRA `(.L_x_5) ;  /* 0x00000000007c0947 */ /* 0x000fea0003800000 */
[----:B------:R-:W-:-:S05]  /*0390*/  LOP3.LUT R5, R7, 0x7fffffff, RZ, 0xc0, !PT ;  /* 0x7fffffff07057812 */ /* 0x000fca00078ec0ff */
[----:B------:R-:W-:-:S05]  /*03a0*/  VIADD R8, R5, 0xffffffff ;  /* 0xffffffff05087836 */ /* 0x000fca0000000000 */
[----:B------:R-:W-:-:S13]  /*03b0*/  ISETP.GE.U32.AND P0, PT, R8, 0x7fefffff, PT ;  /* 0x7fefffff0800780c */ /* 0x000fda0003f06070 */
[----:B------:R-:W-:Y:S02]  /*03c0*/  @P0 LOP3.LUT R9, R7, 0x7ff00000, RZ, 0x3c, !PT ;  /* 0x7ff0000007090812 */ /* 0x000fe400078e3cff */
[----:B------:R-:W-:Y:S01]  /*03d0*/  @P0 MOV R8, RZ ;  /* 0x000000ff00080202 */ /* 0x000fe20000000f00 */
[----:B------:R-:W-:Y:S06]  /*03e0*/  @P0 BRA `(.L_x_6) ;  /* 0x00000000006c0947 */ /* 0x000fec0003800000 */
[----:B------:R-:W-:-:S13]  /*03f0*/  ISETP.GE.U32.AND P0, PT, R5, 0x1000001, PT ;  /* 0x010000010500780c */ /* 0x000fda0003f06070 */
[----:B------:R-:W-:Y:S05]  /*0400*/  @!P0 BRA `(.L_x_7) ;  /* 0x0000000000348947 */ /* 0x000fea0003800000 */
[----:B------:R-:W-:Y:S02]  /*0410*/  VIADD R9, R7, 0xc0200000 ;  /* 0xc020000007097836 */ /* 0x000fe40000000000 */
[----:B------:R-:W-:Y:S02]  /*0420*/  IMAD.MOV.U32 R8, RZ, RZ, R6 ;  /* 0x000000ffff087224 */ /* 0x000fe400078e0006 */
[----:B------:R-:W0:Y:S04]  /*0430*/  MUFU.RCP64H R11, R9 ;  /* 0x00000009000b7308 */ /* 0x000e280000001800 */
[----:B0-----:R-:W-:-:S08]  /*0440*/  DFMA R12, -R8, R10, 1 ;  /* 0x3ff00000080c742b */ /* 0x001fd0000000010a */
[----:B------:R-:W-:-:S08]  /*0450*/  DFMA R12, R12, R12, R12 ;  /* 0x0000000c0c0c722b */ /* 0x000fd0000000000c */
[----:B------:R-:W-:-:S08]  /*0460*/  DFMA R12, R10, R12, R10 ;  /* 0x0000000c0a0c722b */ /* 0x000fd0000000000a */
[----:B------:R-:W-:-:S08]  /*0470*/  DFMA R10, -R8, R12, 1 ;  /* 0x3ff00000080a742b */ /* 0x000fd0000000010c */
[----:B------:R-:W-:-:S08]  /*0480*/  DFMA R10, R12, R10, R12 ;  /* 0x0000000a0c0a722b */ /* 0x000fd0000000000c */
[----:B------:R-:W-:-:S08]  /*0490*/  DMUL R10, R10, 2.2250738585072013831e-308 ;  /* 0x001000000a0a7828 */ /* 0x000fd00000000000 */
[----:B------:R-:W-:-:S08]  /*04a0*/  DFMA R6, -R6, R10, 1 ;  /* 0x3ff000000606742b */ /* 0x000fd0000000010a */
[----:B------:R-:W-:-:S08]  /*04b0*/  DFMA R6, R6, R6, R6 ;  /* 0x000000060606722b */ /* 0x000fd00000000006 */
[----:B------:R-:W-:Y:S01]  /*04c0*/  DFMA R8, R10, R6, R10 ;  /* 0x000000060a08722b */ /* 0x000fe2000000000a */
[----:B------:R-:W-:Y:S10]  /*04d0*/  BRA `(.L_x_6) ;  /* 0x0000000000307947 */ /* 0x000ff40003800000 */
.L_x_7:
[----:B------:R-:W-:Y:S01]  /*04e0*/  DMUL R6, R6, 8.11296384146066816958e+31 ;  /* 0x4690000006067828 */ /* 0x000fe20000000000 */
[----:B------:R-:W-:-:S05]  /*04f0*/  IMAD.MOV.U32 R8, RZ, RZ, R10 ;  /* 0x000000ffff087224 */ /* 0x000fca00078e000a */
[----:B------:R-:W0:Y:S02]  /*0500*/  MUFU.RCP64H R9, R7 ;  /* 0x0000000700097308 */ /* 0x000e240000001800 */
[----:B0-----:R-:W-:-:S08]  /*0510*/  DFMA R10, -R6, R8, 1 ;  /* 0x3ff00000060a742b */ /* 0x001fd00000000108 */
[----:B------:R-:W-:-:S08]  /*0520*/  DFMA R10, R10, R10, R10 ;  /* 0x0000000a0a0a722b */ /* 0x000fd0000000000a */
[----:B------:R-:W-:-:S08]  /*0530*/  DFMA R10, R8, R10, R8 ;  /* 0x0000000a080a722b */ /* 0x000fd00000000008 */
[----:B------:R-:W-:-:S08]  /*0540*/  DFMA R8, -R6, R10, 1 ;  /* 0x3ff000000608742b */ /* 0x000fd0000000010a */
[----:B------:R-:W-:-:S08]  /*0550*/  DFMA R8, R10, R8, R10 ;  /* 0x000000080a08722b */ /* 0x000fd0000000000a */
[----:B------:R-:W-:Y:S01]  /*0560*/  DMUL R8, R8, 8.11296384146066816958e+31 ;  /* 0x4690000008087828 */ /* 0x000fe20000000000 */
[----:B------:R-:W-:Y:S10]  /*0570*/  BRA `(.L_x_6) ;  /* 0x0000000000087947 */ /* 0x000ff40003800000 */
.L_x_5:
[----:B------:R-:W-:Y:S02]  /*0580*/  LOP3.LUT R9, R7, 0x80000, RZ, 0xfc, !PT ;  /* 0x0008000007097812 */ /* 0x000fe400078efcff */
[----:B------:R-:W-:-:S07]  /*0590*/  MOV R8, R6 ;  /* 0x0000000600087202 */ /* 0x000fce0000000f00 */
.L_x_6:
[----:B------:R-:W-:Y:S05]  /*05a0*/  BSYNC.RECONVERGENT B1 ;  /* 0x0000000000017941 */ /* 0x000fea0003800200 */
.L_x_4:
[----:B------:R-:W-:-:S04]  /*05b0*/  IMAD.MOV.U32 R5, RZ, RZ, 0x0 ;  /* 0x00000000ff057424 */ /* 0x000fc800078e00ff */
[----:B------:R-:W-:Y:S05]  /*05c0*/  RET.REL.NODEC R4 `(_Z3addPf) ;  /* 0xfffffff8048c7950 */ /* 0x000fea0003c3ffff */
.L_x_8:
[----:B------:R-:W-:-:S00]  /*05d0*/  BRA `(.L_x_8) ;  /* 0xfffffffc00fc7947 */ /* 0x000fc0000383ffff */
[----:B------:R-:W-:-:S00]  /*05e0*/  NOP ;  /* 0x0000000000007918 */ /* 0x000fc00000000000 */
        /* <DEDUP_REMOVED lines=9> */
.L_x_9:


//--------------------- .nv.shared._Z3addPf       --------------------------
	.section	.nv.shared._Z3addPf,"aw",@nobits
	.sectionflags	@""
	.align	4
.nv.shared._Z3addPf:
	.zero		2048


//--------------------- .nv.shared.reserved.0     --------------------------
	.section	.nv.shared.reserved.0,"aw",@nobits
	.weak		__nv_reservedSMEM_offset_0_alias
	.size		__nv_reservedSMEM_offset_0_alias, 0, 64
	.other		__nv_reservedSMEM_offset_0_alias,@"STO_CUDA_RESERVED_SHARED STV_DEFAULT"
__nv_reservedSMEM_offset_0_alias:
	.zero		0
	.zero		64


//--------------------- .nv.constant0._Z3addPf    --------------------------
	.section	.nv.constant0._Z3addPf,"a",@progbits
	.sectionflags	@""
	.align	4
.nv.constant0._Z3addPf:
	.zero		904


//--------------------- SYMBOLS --------------------------

	.type		.nv.reservedSmem.offset0,@object
	.size		.nv.reservedSmem.offset0,0x4
	.type		.nv.reservedSmem.cap,@object
	.size		.nv.reservedSmem.cap,0x4
